//
// Generated by NVIDIA NVVM Compiler
//
// Compiler Build ID: CL-36424714
// Cuda compilation tools, release 13.0, V13.0.88
// Based on NVVM 20.0.0
//

.version 9.0
.target sm_100
.address_size 64

	// .globl	_Z9grayscalePhS_i

.visible .entry _Z9grayscalePhS_i(
	.param .u64 .ptr .align 1 _Z9grayscalePhS_i_param_0,
	.param .u64 .ptr .align 1 _Z9grayscalePhS_i_param_1,
	.param .u32 _Z9grayscalePhS_i_param_2
)
{
	.reg .pred 	%p<2>;
	.reg .b16 	%rs<4>;
	.reg .b32 	%r<8>;
	.reg .b64 	%rd<9>;
	.reg .b64 	%fd<7>;

	ld.param.u64 	%rd1, [_Z9grayscalePhS_i_param_0];
	ld.param.u64 	%rd2, [_Z9grayscalePhS_i_param_1];
	ld.param.u32 	%r2, [_Z9grayscalePhS_i_param_2];
	mov.u32 	%r3, %tid.x;
	mov.u32 	%r4, %ntid.x;
	mov.u32 	%r5, %ctaid.x;
	mad.lo.s32 	%r1, %r4, %r5, %r3;
	setp.ge.s32 	%p1, %r1, %r2;
	@%p1 bra 	$L__BB0_2;
	cvta.to.global.u64 	%rd3, %rd1;
	cvta.to.global.u64 	%rd4, %rd2;
	mul.lo.s32 	%r6, %r1, 3;
	cvt.s64.s32 	%rd5, %r6;
	add.s64 	%rd6, %rd3, %rd5;
	ld.global.u8 	%rs1, [%rd6];
	ld.global.u8 	%rs2, [%rd6+1];
	ld.global.u8 	%rs3, [%rd6+2];
	cvt.rn.f64.u16 	%fd1, %rs1;
	cvt.rn.f64.u16 	%fd2, %rs2;
	mul.f64 	%fd3, %fd2, 0d3FE6B851EB851EB8;
	fma.rn.f64 	%fd4, %fd1, 0d3FCAE147AE147AE1, %fd3;
	cvt.rn.f64.u16 	%fd5, %rs3;
	fma.rn.f64 	%fd6, %fd5, 0d3FB1EB851EB851EC, %fd4;
	cvt.rzi.u32.f64 	%r7, %fd6;
	cvt.s64.s32 	%rd7, %r1;
	add.s64 	%rd8, %rd4, %rd7;
	st.global.u8 	[%rd8], %r7;
$L__BB0_2:
	ret;

}


// ===== COMPILED SASS (sm_100) =====

	.target	sm_100

	.elftype	@"ET_EXEC"


//--------------------- .note.nv.tkinfo           --------------------------
	.section	.note.nv.tkinfo,"",@"SHT_NOTE"
	.sectionflags	@"SHF_NOTE_NV_TKINFO"
	.tkinfo
        /*0018*/ 	.word	0x00000002
        /*0030*/ 	.string	""
        /*0030*/ 	.string	"ptxas"
        /*0030*/ 	.string	"Cuda compilation tools, release 13.0, V13.0.88"
        /*0030*/ 	.string	"Build cuda_13.0.r13.0/compiler.36424714_0"
        /*0030*/ 	.string	"-arch sm_100 -m 64 "



//--------------------- .note.nv.cuinfo           --------------------------
	.section	.note.nv.cuinfo,"",@"SHT_NOTE"
	.sectionflags	@"SHF_NOTE_NV_CUINFO"
        /*0018*/ 	.short	0x0002
        /*001a*/ 	.short	0x0064
        /*001c*/ 	.short	0x0082
	.zero		2


//--------------------- .nv.info                  --------------------------
	.section	.nv.info,"",@"SHT_CUDA_INFO"
	.align	4


	//----- nvinfo : EIATTR_REGCOUNT
	.align		4
        /*0000*/ 	.byte	0x04, 0x2f
        /*0002*/ 	.short	(.L_1 - .L_0)
	.align		4
.L_0:
        /*0004*/ 	.word	index@(_Z9grayscalePhS_i)
        /*0008*/ 	.word	0x0000000e


	//----- nvinfo : EIATTR_FRAME_SIZE
	.align		4
.L_1:
        /*000c*/ 	.byte	0x04, 0x11
        /*000e*/ 	.short	(.L_3 - .L_2)
	.align		4
.L_2:
        /*0010*/ 	.word	index@(_Z9grayscalePhS_i)
        /*0014*/ 	.word	0x00000000


	//----- nvinfo : EIATTR_MIN_STACK_SIZE
	.align		4
.L_3:
        /*0018*/ 	.byte	0x04, 0x12
        /*001a*/ 	.short	(.L_5 - .L_4)
	.align		4
.L_4:
        /*001c*/ 	.word	index@(_Z9grayscalePhS_i)
        /*0020*/ 	.word	0x00000000
.L_5:


//--------------------- .nv.compat                --------------------------
	.section	.nv.compat,"",@"SHT_CUDA_COMPAT_INFO"
	.align	4
        /*0000*/ 	.byte	0x02, 0x09, 0x00, 0x00, 0x02, 0x02, 0x01, 0x00, 0x02, 0x05, 0x05, 0x00, 0x03, 0x07, 0x01, 0x01
        /*0010*/ 	.byte	0x02, 0x03, 0x00, 0x00, 0x02, 0x06, 0x01, 0x00, 0x04, 0x0b, 0x08, 0x00, 0x01, 0x00, 0x00, 0x00
        /*0020*/ 	.byte	0x00, 0x00, 0x00, 0x00


//--------------------- .nv.info._Z9grayscalePhS_i --------------------------
	.section	.nv.info._Z9grayscalePhS_i,"",@"SHT_CUDA_INFO"
	.sectionflags	@""
	.align	4


	//----- nvinfo : EIATTR_CUDA_API_VERSION
	.align		4
        /*0000*/ 	.byte	0x04, 0x37
        /*0002*/ 	.short	(.L_7 - .L_6)
.L_6:
        /*0004*/ 	.word	0x00000082


	//----- nvinfo : EIATTR_KPARAM_INFO
	.align		4
.L_7:
        /*0008*/ 	.byte	0x04, 0x17
        /*000a*/ 	.short	(.L_9 - .L_8)
.L_8:
        /*000c*/ 	.word	0x00000000
        /*0010*/ 	.short	0x0002
        /*0012*/ 	.short	0x0010
        /*0014*/ 	.byte	0x00, 0xf0, 0x11, 0x00


	//----- nvinfo : EIATTR_KPARAM_INFO
	.align		4
.L_9:
        /*0018*/ 	.byte	0x04, 0x17
        /*001a*/ 	.short	(.L_11 - .L_10)
.L_10:
        /*001c*/ 	.word	0x00000000
        /*0020*/ 	.short	0x0001
        /*0022*/ 	.short	0x0008
        /*0024*/ 	.byte	0x00, 0xf5, 0x21, 0x00


	//----- nvinfo : EIATTR_KPARAM_INFO
	.align		4
.L_11:
        /*0028*/ 	.byte	0x04, 0x17
        /*002a*/ 	.short	(.L_13 - .L_12)
.L_12:
        /*002c*/ 	.word	0x00000000
        /*0030*/ 	.short	0x0000
        /*0032*/ 	.short	0x0000
        /*0034*/ 	.byte	0x00, 0xf5, 0x21, 0x00


	//----- nvinfo : EIATTR_SPARSE_MMA_MASK
	.align		4
.L_13:
        /*0038*/ 	.byte	0x03, 0x50
        /*003a*/ 	.short	0x0000


	//----- nvinfo : EIATTR_MAXREG_COUNT
	.align		4
        /*003c*/ 	.byte	0x03, 0x1b
        /*003e*/ 	.short	0x00ff


	//----- nvinfo : EIATTR_MERCURY_ISA_VERSION
	.align		4
        /*0040*/ 	.byte	0x03, 0x5f
        /*0042*/ 	.short	0x0101


	//----- nvinfo : EIATTR_VRC_CTA_INIT_COUNT
	.align		4
        /*0044*/ 	.byte	0x02, 0x4a
	.zero		1
	.zero		1


	//----- nvinfo : EIATTR_EXIT_INSTR_OFFSETS
	.align		4
        /*0048*/ 	.byte	0x04, 0x1c
        /*004a*/ 	.short	(.L_15 - .L_14)


	//   ....[0]....
.L_14:
        /*004c*/ 	.word	0x00000070


	//   ....[1]....
        /*0050*/ 	.word	0x00000200


	//----- nvinfo : EIATTR_CBANK_PARAM_SIZE
	.align		4
.L_15:
        /*0054*/ 	.byte	0x03, 0x19
        /*0056*/ 	.short	0x0014


	//----- nvinfo : EIATTR_PARAM_CBANK
	.align		4
        /*0058*/ 	.byte	0x04, 0x0a
        /*005a*/ 	.short	(.L_17 - .L_16)
	.align		4
.L_16:
        /*005c*/ 	.word	index@(.nv.constant0._Z9grayscalePhS_i)
        /*0060*/ 	.short	0x0380
        /*0062*/ 	.short	0x0014


	//----- nvinfo : EIATTR_SW_WAR
	.align		4
.L_17:
        /*0064*/ 	.byte	0x04, 0x36
        /*0066*/ 	.short	(.L_19 - .L_18)
.L_18:
        /*0068*/ 	.word	0x00000008
.L_19:


//--------------------- .nv.callgraph             --------------------------
	.section	.nv.callgraph,"",@"SHT_CUDA_CALLGRAPH"
	.align	4
	.sectionentsize	8
	.align		4
        /*0000*/ 	.word	0x00000000
	.align		4
        /*0004*/ 	.word	0xffffffff
	.align		4
        /*0008*/ 	.word	0x00000000
	.align		4
        /*000c*/ 	.word	0xfffffffe
	.align		4
        /*0010*/ 	.word	0x00000000
	.align		4
        /*0014*/ 	.word	0xfffffffd
	.align		4
        /*0018*/ 	.word	0x00000000
	.align		4
        /*001c*/ 	.word	0xfffffffc


//--------------------- .text._Z9grayscalePhS_i   --------------------------
	.section	.text._Z9grayscalePhS_i,"ax",@progbits
	.align	128
        .global         _Z9grayscalePhS_i
        .type           _Z9grayscalePhS_i,@function
        .size           _Z9grayscalePhS_i,(.L_x_1 - _Z9grayscalePhS_i)
        .other          _Z9grayscalePhS_i,@"STO_CUDA_ENTRY STV_DEFAULT"
_Z9grayscalePhS_i:
.text._Z9grayscalePhS_i:
[----:B------:R-:W-:Y:S01]  /*0000*/  LDC R1, c[0x0][0x37c] ;  /* 0x0000df00ff017b82 */ /* 0x000fe20000000800 */
[----:B------:R-:W0:Y:S01]  /*0010*/  S2R R0, SR_TID.X ;  /* 0x0000000000007919 */ /* 0x000e220000002100 */
[----:B------:R-:W0:Y:S01]  /*0020*/  LDCU UR4, c[0x0][0x360] ;  /* 0x00006c00ff0477ac */ /* 0x000e220008000800 */
[----:B------:R-:W0:Y:S01]  /*0030*/  S2R R3, SR_CTAID.X ;  /* 0x0000000000037919 */ /* 0x000e220000002500 */
[----:B------:R-:W1:Y:S01]  /*0040*/  LDCU UR5, c[0x0][0x390] ;  /* 0x00007200ff0577ac */ /* 0x000e620008000800 */
[----:B0-----:R-:W-:-:S05]  /*0050*/  IMAD R0, R3, UR4, R0 ;  /* 0x0000000403007c24 */ /* 0x001fca000f8e0200 */
[----:B-1----:R-:W-:-:S13]  /*0060*/  ISETP.GE.AND P0, PT, R0, UR5, PT ;  /* 0x0000000500007c0c */ /* 0x002fda000bf06270 */
[----:B------:R-:W-:Y:S05]  /*0070*/  @P0 EXIT ;  /* 0x000000000000094d */ /* 0x000fea0003800000 */
[----:B------:R-:W0:Y:S01]  /*0080*/  LDCU.128 UR8, c[0x0][0x380] ;  /* 0x00007000ff0877ac */ /* 0x000e220008000c00 */
[----:B------:R-:W-:Y:S01]  /*0090*/  IMAD R3, R0, 0x3, RZ ;  /* 0x0000000300037824 */ /* 0x000fe200078e02ff */
[----:B------:R-:W1:Y:S04]  /*00a0*/  LDCU.64 UR4, c[0x0][0x358] ;  /* 0x00006b00ff0477ac */ /* 0x000e680008000a00 */
[----:B0-----:R-:W-:-:S04]  /*00b0*/  IADD3 R2, P0, PT, R3, UR8, RZ ;  /* 0x0000000803027c10 */ /* 0x001fc8000ff1e0ff */
[----:B------:R-:W-:-:S05]  /*00c0*/  LEA.HI.X.SX32 R3, R3, UR9, 0x1, P0 ;  /* 0x0000000903037c11 */ /* 0x000fca00080f0eff */
[----:B-1----:R-:W2:Y:S04]  /*00d0*/  LDG.E.U8 R11, desc[UR4][R2.64+0x1] ;  /* 0x00000104020b7981 */ /* 0x002ea8000c1e1100 */
[----:B------:R-:W3:Y:S04]  /*00e0*/  LDG.E.U8 R10, desc[UR4][R2.64] ;  /* 0x00000004020a7981 */ /* 0x000ee8000c1e1100 */
[----:B------:R0:W4:Y:S01]  /*00f0*/  LDG.E.U8 R8, desc[UR4][R2.64+0x2] ;  /* 0x0000020402087981 */ /* 0x000122000c1e1100 */
[----:B------:R-:W-:Y:S01]  /*0100*/  UMOV UR6, 0xeb851eb8 ;  /* 0xeb851eb800067882 */ /* 0x000fe20000000000 */
[----:B------:R-:W-:Y:S01]  /*0110*/  UMOV UR7, 0x3fe6b851 ;  /* 0x3fe6b85100077882 */ /* 0x000fe20000000000 */
[----:B0-----:R-:W-:-:S04]  /*0120*/  IADD3 R2, P0, PT, R0, UR10, RZ ;  /* 0x0000000a00027c10 */ /* 0x001fc8000ff1e0ff */
[----:B------:R-:W-:Y:S01]  /*0130*/  LEA.HI.X.SX32 R3, R0, UR11, 0x1, P0 ;  /* 0x0000000b00037c11 */ /* 0x000fe200080f0eff */
[----:B--2---:R-:W0:Y:S08]  /*0140*/  I2F.F64.U16 R6, R11 ;  /* 0x0000000b00067312 */ /* 0x004e300000101800 */
[----:B---3--:R-:W1:Y:S01]  /*0150*/  I2F.F64.U16 R4, R10 ;  /* 0x0000000a00047312 */ /* 0x008e620000101800 */
[----:B0-----:R-:W-:-:S07]  /*0160*/  DMUL R6, R6, UR6 ;  /* 0x0000000606067c28 */ /* 0x001fce0008000000 */
[----:B----4-:R-:W0:Y:S01]  /*0170*/  I2F.F64.U16 R8, R8 ;  /* 0x0000000800087312 */ /* 0x010e220000101800 */
[----:B------:R-:W-:Y:S01]  /*0180*/  UMOV UR6, 0xae147ae1 ;  /* 0xae147ae100067882 */ /* 0x000fe20000000000 */
[----:B------:R-:W-:Y:S02]  /*0190*/  UMOV UR7, 0x3fcae147 ;  /* 0x3fcae14700077882 */ /* 0x000fe40000000000 */
[----:B-1----:R-:W-:Y:S01]  /*01a0*/  DFMA R4, R4, UR6, R6 ;  /* 0x0000000604047c2b */ /* 0x002fe20008000006 */
[----:B------:R-:W-:Y:S01]  /*01b0*/  UMOV UR6, 0x1eb851ec ;  /* 0x1eb851ec00067882 */ /* 0x000fe20000000000 */
[----:B------:R-:W-:-:S06]  /*01c0*/  UMOV UR7, 0x3fb1eb85 ;  /* 0x3fb1eb8500077882 */ /* 0x000fcc0000000000 */
[----:B0-----:R-:W-:-:S10]  /*01d0*/  DFMA R4, R8, UR6, R4 ;  /* 0x0000000608047c2b */ /* 0x001fd40008000004 */
[----:B------:R-:W0:Y:S02]  /*01e0*/  F2I.U32.F64.TRUNC R5, R4 ;  /* 0x0000000400057311 */ /* 0x000e24000030d000 */
[----:B0-----:R-:W-:Y:S01]  /*01f0*/  STG.E.U8 desc[UR4][R2.64], R5 ;  /* 0x0000000502007986 */ /* 0x001fe2000c101104 */
[----:B------:R-:W-:Y:S05]  /*0200*/  EXIT ;  /* 0x000000000000794d */ /* 0x000fea0003800000 */
.L_x_0:
[----:B------:R-:W-:-:S00]  /*0210*/  BRA `(.L_x_0) ;  /* 0xfffffffc00fc7947 */ /* 0x000fc0000383ffff */
[----:B------:R-:W-:-:S00]  /*0220*/  NOP ;  /* 0x0000000000007918 */ /* 0x000fc00000000000 */
        /* <DEDUP_REMOVED lines=13> */
.L_x_1:


//--------------------- .nv.shared.reserved.0     --------------------------
	.section	.nv.shared.reserved.0,"aw",@nobits
	.weak		__nv_reservedSMEM_offset_0_alias
	.size		__nv_reservedSMEM_offset_0_alias, 0, 64
	.other		__nv_reservedSMEM_offset_0_alias,@"STO_CUDA_RESERVED_SHARED STV_DEFAULT"
__nv_reservedSMEM_offset_0_alias:
	.zero		0
	.zero		64


//--------------------- .nv.constant0._Z9grayscalePhS_i --------------------------
	.section	.nv.constant0._Z9grayscalePhS_i,"a",@progbits
	.sectionflags	@""
	.align	4
.nv.constant0._Z9grayscalePhS_i:
	.zero		916


//--------------------- SYMBOLS --------------------------

	.type		.nv.reservedSmem.offset0,@object
	.size		.nv.reservedSmem.offset0,0x4
